//
// Generated by NVIDIA NVVM Compiler
//
// Compiler Build ID: CL-36424714
// Cuda compilation tools, release 13.0, V13.0.88
// Based on NVVM 20.0.0
//

.version 9.0
.target sm_100
.address_size 64

	// .globl	hello_kernel

.visible .entry hello_kernel(
	.param .u64 .ptr .align 1 hello_kernel_param_0,
	.param .u32 hello_kernel_param_1
)
{
	.reg .pred 	%p<21>;
	.reg .b16 	%rs<16>;
	.reg .b32 	%r<6>;
	.reg .b64 	%rd<5>;

	ld.param.u64 	%rd2, [hello_kernel_param_0];
	ld.param.u32 	%r2, [hello_kernel_param_1];
	cvta.to.global.u64 	%rd1, %rd2;
	mov.u32 	%r3, %tid.x;
	mov.u32 	%r4, %ntid.x;
	mov.u32 	%r5, %ctaid.x;
	mad.lo.s32 	%r1, %r4, %r5, %r3;
	setp.ge.s32 	%p1, %r1, %r2;
	@%p1 bra 	$L__BB0_35;
	setp.gt.s32 	%p2, %r1, 6;
	@%p2 bra 	$L__BB0_14;
	setp.gt.s32 	%p12, %r1, 2;
	@%p12 bra 	$L__BB0_7;
	setp.eq.s32 	%p18, %r1, 0;
	@%p18 bra 	$L__BB0_26;
	setp.eq.s32 	%p19, %r1, 1;
	@%p19 bra 	$L__BB0_27;
	setp.eq.s32 	%p20, %r1, 2;
	@%p20 bra 	$L__BB0_6;
	bra.uni 	$L__BB0_34;
$L__BB0_6:
	mov.b16 	%rs12, 108;
	st.global.u8 	[%rd1+2], %rs12;
	bra.uni 	$L__BB0_35;
$L__BB0_7:
	setp.gt.s32 	%p13, %r1, 4;
	@%p13 bra 	$L__BB0_11;
	setp.eq.s32 	%p16, %r1, 3;
	@%p16 bra 	$L__BB0_28;
	setp.eq.s32 	%p17, %r1, 4;
	@%p17 bra 	$L__BB0_10;
	bra.uni 	$L__BB0_34;
$L__BB0_10:
	mov.b16 	%rs10, 111;
	st.global.u8 	[%rd1+4], %rs10;
	bra.uni 	$L__BB0_35;
$L__BB0_11:
	setp.eq.s32 	%p14, %r1, 5;
	@%p14 bra 	$L__BB0_29;
	setp.eq.s32 	%p15, %r1, 6;
	@%p15 bra 	$L__BB0_13;
	bra.uni 	$L__BB0_34;
$L__BB0_13:
	mov.b16 	%rs8, 32;
	st.global.u8 	[%rd1+6], %rs8;
	bra.uni 	$L__BB0_35;
$L__BB0_14:
	setp.gt.s32 	%p3, %r1, 9;
	@%p3 bra 	$L__BB0_19;
	setp.eq.s32 	%p9, %r1, 7;
	@%p9 bra 	$L__BB0_30;
	setp.eq.s32 	%p10, %r1, 8;
	@%p10 bra 	$L__BB0_31;
	setp.eq.s32 	%p11, %r1, 9;
	@%p11 bra 	$L__BB0_18;
	bra.uni 	$L__BB0_34;
$L__BB0_18:
	mov.b16 	%rs5, 114;
	st.global.u8 	[%rd1+9], %rs5;
	bra.uni 	$L__BB0_35;
$L__BB0_19:
	setp.gt.s32 	%p4, %r1, 11;
	@%p4 bra 	$L__BB0_23;
	setp.eq.s32 	%p7, %r1, 10;
	@%p7 bra 	$L__BB0_32;
	setp.eq.s32 	%p8, %r1, 11;
	@%p8 bra 	$L__BB0_22;
	bra.uni 	$L__BB0_34;
$L__BB0_22:
	mov.b16 	%rs3, 100;
	st.global.u8 	[%rd1+11], %rs3;
	bra.uni 	$L__BB0_35;
$L__BB0_23:
	setp.eq.s32 	%p5, %r1, 12;
	@%p5 bra 	$L__BB0_33;
	setp.eq.s32 	%p6, %r1, 13;
	@%p6 bra 	$L__BB0_25;
	bra.uni 	$L__BB0_34;
$L__BB0_25:
	mov.b16 	%rs1, 0;
	st.global.u8 	[%rd1+13], %rs1;
	bra.uni 	$L__BB0_35;
$L__BB0_26:
	mov.b16 	%rs14, 72;
	st.global.u8 	[%rd1], %rs14;
	bra.uni 	$L__BB0_35;
$L__BB0_27:
	mov.b16 	%rs13, 101;
	st.global.u8 	[%rd1+1], %rs13;
	bra.uni 	$L__BB0_35;
$L__BB0_28:
	mov.b16 	%rs11, 108;
	st.global.u8 	[%rd1+3], %rs11;
	bra.uni 	$L__BB0_35;
$L__BB0_29:
	mov.b16 	%rs9, 44;
	st.global.u8 	[%rd1+5], %rs9;
	bra.uni 	$L__BB0_35;
$L__BB0_30:
	mov.b16 	%rs7, 87;
	st.global.u8 	[%rd1+7], %rs7;
	bra.uni 	$L__BB0_35;
$L__BB0_31:
	mov.b16 	%rs6, 111;
	st.global.u8 	[%rd1+8], %rs6;
	bra.uni 	$L__BB0_35;
$L__BB0_32:
	mov.b16 	%rs4, 108;
	st.global.u8 	[%rd1+10], %rs4;
	bra.uni 	$L__BB0_35;
$L__BB0_33:
	mov.b16 	%rs2, 33;
	st.global.u8 	[%rd1+12], %rs2;
	bra.uni 	$L__BB0_35;
$L__BB0_34:
	cvt.u64.u32 	%rd3, %r1;
	add.s64 	%rd4, %rd1, %rd3;
	mov.b16 	%rs15, 88;
	st.global.u8 	[%rd4], %rs15;
$L__BB0_35:
	ret;

}


// ===== COMPILED SASS (sm_100) =====

	.target	sm_100

	.elftype	@"ET_EXEC"


//--------------------- .note.nv.tkinfo           --------------------------
	.section	.note.nv.tkinfo,"",@"SHT_NOTE"
	.sectionflags	@"SHF_NOTE_NV_TKINFO"
	.tkinfo
        /*0018*/ 	.word	0x00000002
        /*0030*/ 	.string	""
        /*0030*/ 	.string	"ptxas"
        /*0030*/ 	.string	"Cuda compilation tools, release 13.0, V13.0.88"
        /*0030*/ 	.string	"Build cuda_13.0.r13.0/compiler.36424714_0"
        /*0030*/ 	.string	"-arch sm_100 -m 64 "



//--------------------- .note.nv.cuinfo           --------------------------
	.section	.note.nv.cuinfo,"",@"SHT_NOTE"
	.sectionflags	@"SHF_NOTE_NV_CUINFO"
        /*0018*/ 	.short	0x0002
        /*001a*/ 	.short	0x0064
        /*001c*/ 	.short	0x0082
	.zero		2


//--------------------- .nv.info                  --------------------------
	.section	.nv.info,"",@"SHT_CUDA_INFO"
	.align	4


	//----- nvinfo : EIATTR_REGCOUNT
	.align		4
        /*0000*/ 	.byte	0x04, 0x2f
        /*0002*/ 	.short	(.L_1 - .L_0)
	.align		4
.L_0:
        /*0004*/ 	.word	index@(hello_kernel)
        /*0008*/ 	.word	0x00000007


	//----- nvinfo : EIATTR_FRAME_SIZE
	.align		4
.L_1:
        /*000c*/ 	.byte	0x04, 0x11
        /*000e*/ 	.short	(.L_3 - .L_2)
	.align		4
.L_2:
        /*0010*/ 	.word	index@(hello_kernel)
        /*0014*/ 	.word	0x00000000


	//----- nvinfo : EIATTR_MIN_STACK_SIZE
	.align		4
.L_3:
        /*0018*/ 	.byte	0x04, 0x12
        /*001a*/ 	.short	(.L_5 - .L_4)
	.align		4
.L_4:
        /*001c*/ 	.word	index@(hello_kernel)
        /*0020*/ 	.word	0x00000000
.L_5:


//--------------------- .nv.compat                --------------------------
	.section	.nv.compat,"",@"SHT_CUDA_COMPAT_INFO"
	.align	4
        /*0000*/ 	.byte	0x02, 0x09, 0x00, 0x00, 0x02, 0x02, 0x01, 0x00, 0x02, 0x05, 0x05, 0x00, 0x03, 0x07, 0x01, 0x01
        /*0010*/ 	.byte	0x02, 0x03, 0x00, 0x00, 0x02, 0x06, 0x01, 0x00, 0x04, 0x0b, 0x08, 0x00, 0x09, 0x00, 0x00, 0x00
        /*0020*/ 	.byte	0x00, 0x00, 0x00, 0x00


//--------------------- .nv.info.hello_kernel     --------------------------
	.section	.nv.info.hello_kernel,"",@"SHT_CUDA_INFO"
	.sectionflags	@""
	.align	4


	//----- nvinfo : EIATTR_CUDA_API_VERSION
	.align		4
        /*0000*/ 	.byte	0x04, 0x37
        /*0002*/ 	.short	(.L_7 - .L_6)
.L_6:
        /*0004*/ 	.word	0x00000082


	//----- nvinfo : EIATTR_KPARAM_INFO
	.align		4
.L_7:
        /*0008*/ 	.byte	0x04, 0x17
        /*000a*/ 	.short	(.L_9 - .L_8)
.L_8:
        /*000c*/ 	.word	0x00000000
        /*0010*/ 	.short	0x0001
        /*0012*/ 	.short	0x0008
        /*0014*/ 	.byte	0x00, 0xf0, 0x11, 0x00


	//----- nvinfo : EIATTR_KPARAM_INFO
	.align		4
.L_9:
        /*0018*/ 	.byte	0x04, 0x17
        /*001a*/ 	.short	(.L_11 - .L_10)
.L_10:
        /*001c*/ 	.word	0x00000000
        /*0020*/ 	.short	0x0000
        /*0022*/ 	.short	0x0000
        /*0024*/ 	.byte	0x00, 0xf5, 0x21, 0x00


	//----- nvinfo : EIATTR_SPARSE_MMA_MASK
	.align		4
.L_11:
        /*0028*/ 	.byte	0x03, 0x50
        /*002a*/ 	.short	0x0000


	//----- nvinfo : EIATTR_MAXREG_COUNT
	.align		4
        /*002c*/ 	.byte	0x03, 0x1b
        /*002e*/ 	.short	0x00ff


	//----- nvinfo : EIATTR_MERCURY_ISA_VERSION
	.align		4
        /*0030*/ 	.byte	0x03, 0x5f
        /*0032*/ 	.short	0x0101


	//----- nvinfo : EIATTR_VRC_CTA_INIT_COUNT
	.align		4
        /*0034*/ 	.byte	0x02, 0x4a
	.zero		1
	.zero		1


	//----- nvinfo : EIATTR_EXIT_INSTR_OFFSETS
	.align		4
        /*0038*/ 	.byte	0x04, 0x1c
        /*003a*/ 	.short	(.L_13 - .L_12)


	//   ....[0]....
.L_12:
        /*003c*/ 	.word	0x00000070


	//   ....[1]....
        /*0040*/ 	.word	0x00000160


	//   ....[2]....
        /*0044*/ 	.word	0x000001a0


	//   ....[3]....
        /*0048*/ 	.word	0x000001e0


	//   ....[4]....
        /*004c*/ 	.word	0x000002a0


	//   ....[5]....
        /*0050*/ 	.word	0x000002e0


	//   ....[6]....
        /*0054*/ 	.word	0x00000380


	//   ....[7]....
        /*0058*/ 	.word	0x000003c0


	//   ....[8]....
        /*005c*/ 	.word	0x00000480


	//   ....[9]....
        /*0060*/ 	.word	0x000004c0


	//   ....[10]....
        /*0064*/ 	.word	0x00000500


	//   ....[11]....
        /*0068*/ 	.word	0x000005c0


	//   ....[12]....
        /*006c*/ 	.word	0x00000600


	//   ....[13]....
        /*0070*/ 	.word	0x00000690


	//   ....[14]....
        /*0074*/ 	.word	0x000006d0


	//   ....[15]....
        /*0078*/ 	.word	0x00000740


	//----- nvinfo : EIATTR_INDIRECT_BRANCH_TARGETS
	.align		4
.L_13:
        /*007c*/ 	.byte	0x04, 0x34
        /*007e*/ 	.short	(.L_15 - .L_14)


	//   ....[0]....
.L_14:
        /*0080*/ 	.word	.L_x_7@srel
        /*0084*/ 	.short	0x0
        /*0086*/ 	.short	0x0
        /*0088*/ 	.word	0x4
        /*008c*/ 	.word	.L_x_8@srel
        /*0090*/ 	.word	.L_x_9@srel
        /*0094*/ 	.word	.L_x_10@srel
        /*0098*/ 	.word	.L_x_11@srel


	//   ....[1]....
        /*009c*/ 	.word	.L_x_12@srel
        /*00a0*/ 	.short	0x0
        /*00a2*/ 	.short	0x0
        /*00a4*/ 	.word	0x3
        /*00a8*/ 	.word	.L_x_13@srel
        /*00ac*/ 	.word	.L_x_14@srel
        /*00b0*/ 	.word	.L_x_11@srel


	//   ....[2]....
        /*00b4*/ 	.word	.L_x_16@srel
        /*00b8*/ 	.short	0x0
        /*00ba*/ 	.short	0x0
        /*00bc*/ 	.word	0x3
        /*00c0*/ 	.word	.L_x_17@srel
        /*00c4*/ 	.word	.L_x_18@srel
        /*00c8*/ 	.word	.L_x_11@srel


	//   ....[3]....
        /* <DEDUP_REMOVED lines=8> */


	//   ....[4]....
        /*00e8*/ 	.word	.L_x_25@srel
        /*00ec*/ 	.short	0x0
        /*00ee*/ 	.short	0x0
        /*00f0*/ 	.word	0x3
        /*00f4*/ 	.word	.L_x_26@srel
        /*00f8*/ 	.word	.L_x_27@srel
        /*00fc*/ 	.word	.L_x_11@srel


	//   ....[5]....
        /*0100*/ 	.word	.L_x_29@srel
        /*0104*/ 	.short	0x0
        /*0106*/ 	.short	0x0
        /*0108*/ 	.word	0x3
        /*010c*/ 	.word	.L_x_30@srel
        /*0110*/ 	.word	.L_x_31@srel
        /*0114*/ 	.word	.L_x_11@srel


	//----- nvinfo : EIATTR_CRS_STACK_SIZE
	.align		4
.L_15:
        /*0118*/ 	.byte	0x04, 0x1e
        /*011a*/ 	.short	(.L_17 - .L_16)
.L_16:
        /*011c*/ 	.word	0x00000000


	//----- nvinfo : EIATTR_CBANK_PARAM_SIZE
	.align		4
.L_17:
        /*0120*/ 	.byte	0x03, 0x19
        /*0122*/ 	.short	0x000c


	//----- nvinfo : EIATTR_PARAM_CBANK
	.align		4
        /*0124*/ 	.byte	0x04, 0x0a
        /*0126*/ 	.short	(.L_19 - .L_18)
	.align		4
.L_18:
        /*0128*/ 	.word	index@(.nv.constant0.hello_kernel)
        /*012c*/ 	.short	0x0380
        /*012e*/ 	.short	0x000c


	//----- nvinfo : EIATTR_SW_WAR
	.align		4
.L_19:
        /*0130*/ 	.byte	0x04, 0x36
        /*0132*/ 	.short	(.L_21 - .L_20)
.L_20:
        /*0134*/ 	.word	0x00000008
.L_21:


//--------------------- .nv.callgraph             --------------------------
	.section	.nv.callgraph,"",@"SHT_CUDA_CALLGRAPH"
	.align	4
	.sectionentsize	8
	.align		4
        /*0000*/ 	.word	0x00000000
	.align		4
        /*0004*/ 	.word	0xffffffff
	.align		4
        /*0008*/ 	.word	0x00000000
	.align		4
        /*000c*/ 	.word	0xfffffffe
	.align		4
        /*0010*/ 	.word	0x00000000
	.align		4
        /*0014*/ 	.word	0xfffffffd
	.align		4
        /*0018*/ 	.word	0x00000000
	.align		4
        /*001c*/ 	.word	0xfffffffc


//--------------------- .nv.constant2.hello_kernel --------------------------
	.section	.nv.constant2.hello_kernel,"a",@progbits
	.sectionflags	@""
	.align	4
.nv.constant2.hello_kernel:
        /*0000*/ 	.byte	0x70, 0x01, 0x00, 0x00, 0xb0, 0x01, 0x00, 0x00, 0x30, 0x01, 0x00, 0x00, 0xe0, 0x06, 0x00, 0x00
        /*0010*/ 	.byte	0xb0, 0x02, 0x00, 0x00, 0x70, 0x02, 0x00, 0x00, 0xe0, 0x06, 0x00, 0x00, 0x90, 0x03, 0x00, 0x00
        /*0020*/ 	.byte	0x50, 0x03, 0x00, 0x00, 0xe0, 0x06, 0x00, 0x00, 0x90, 0x04, 0x00, 0x00, 0xd0, 0x04, 0x00, 0x00
        /*0030*/ 	.byte	0x50, 0x04, 0x00, 0x00, 0xe0, 0x06, 0x00, 0x00, 0xd0, 0x05, 0x00, 0x00, 0x90, 0x05, 0x00, 0x00
        /*0040*/ 	.byte	0xe0, 0x06, 0x00, 0x00, 0xa0, 0x06, 0x00, 0x00, 0x70, 0x06, 0x00, 0x00, 0xe0, 0x06, 0x00, 0x00


//--------------------- .text.hello_kernel        --------------------------
	.section	.text.hello_kernel,"ax",@progbits
	.align	128
        .global         hello_kernel
        .type           hello_kernel,@function
        .size           hello_kernel,(.L_x_33 - hello_kernel)
        .other          hello_kernel,@"STO_CUDA_ENTRY STV_DEFAULT"
hello_kernel:
.text.hello_kernel:
[----:B------:R-:W-:Y:S01]  /*0000*/  LDC R1, c[0x0][0x37c] ;  /* 0x0000df00ff017b82 */ /* 0x000fe20000000800 */
[----:B------:R-:W0:Y:S01]  /*0010*/  S2R R0, SR_TID.X ;  /* 0x0000000000007919 */ /* 0x000e220000002100 */
[----:B------:R-:W0:Y:S01]  /*0020*/  LDCU UR4, c[0x0][0x360] ;  /* 0x00006c00ff0477ac */ /* 0x000e220008000800 */
[----:B------:R-:W0:Y:S01]  /*0030*/  S2R R3, SR_CTAID.X ;  /* 0x0000000000037919 */ /* 0x000e220000002500 */
[----:B------:R-:W1:Y:S01]  /*0040*/  LDCU UR5, c[0x0][0x388] ;  /* 0x00007100ff0577ac */ /* 0x000e620008000800 */
[----:B0-----:R-:W-:-:S05]  /*0050*/  IMAD R0, R3, UR4, R0 ;  /* 0x0000000403007c24 */ /* 0x001fca000f8e0200 */
[----:B-1----:R-:W-:-:S13]  /*0060*/  ISETP.GE.AND P0, PT, R0, UR5, PT ;  /* 0x0000000500007c0c */ /* 0x002fda000bf06270 */
[----:B------:R-:W-:Y:S05]  /*0070*/  @P0 EXIT ;  /* 0x000000000000094d */ /* 0x000fea0003800000 */
[----:B------:R-:W-:Y:S01]  /*0080*/  ISETP.GT.AND P0, PT, R0, 0x6, PT ;  /* 0x000000060000780c */ /* 0x000fe20003f04270 */
[----:B------:R-:W0:Y:S01]  /*0090*/  LDCU.64 UR4, c[0x0][0x358] ;  /* 0x00006b00ff0477ac */ /* 0x000e220008000a00 */
[----:B------:R-:W-:Y:S11]  /*00a0*/  BSSY.RECONVERGENT B0, `(.L_x_0) ;  /* 0x0000064000007945 */ /* 0x000ff60003800200 */
[----:B------:R-:W-:Y:S05]  /*00b0*/  @P0 BRA `(.L_x_1) ;  /* 0x0000000000c40947 */ /* 0x000fea0003800000 */
[----:B------:R-:W-:-:S13]  /*00c0*/  ISETP.GT.AND P0, PT, R0, 0x2, PT ;  /* 0x000000020000780c */ /* 0x000fda0003f04270 */
[----:B------:R-:W-:Y:S05]  /*00d0*/  @P0 BRA `(.L_x_2) ;  /* 0x0000000000440947 */ /* 0x000fea0003800000 */
[----:B------:R-:W-:-:S05]  /*00e0*/  VIMNMX.U32 R2, PT, PT, R0, 0x3, PT ;  /* 0x0000000300027848 */ /* 0x000fca0003fe0000 */
[----:B------:R-:W-:-:S04]  /*00f0*/  IMAD.SHL.U32 R4, R2, 0x4, RZ ;  /* 0x0000000402047824 */ /* 0x000fc800078e00ff */
[----:B------:R-:W1:Y:S02]  /*0100*/  LDC R2, c[0x2][R4] ;  /* 0x0080000004027b82 */ /* 0x000e640000000800 */
[----:B-1----:R-:W-:-:S04]  /*0110*/  SHF.R.S32.HI R3, RZ, 0x1f, R2 ;  /* 0x0000001fff037819 */ /* 0x002fc80000011402 */
.L_x_7:
[----:B0-----:R-:W-:Y:S05]  /*0120*/  BRX R2 -0x130                                   (*"BRANCH_TARGETS .L_x_8,.L_x_9,.L_x_10,.L_x_11"*) ;  /* 0xfffffffc02b47949 */ /* 0x001fea000383ffff */
.L_x_10:
[----:B------:R-:W0:Y:S01]  /*0130*/  LDC.64 R2, c[0x0][0x380] ;  /* 0x0000e000ff027b82 */ /* 0x000e220000000a00 */
[----:B------:R-:W-:-:S05]  /*0140*/  IMAD.MOV.U32 R0, RZ, RZ, 0x6c ;  /* 0x0000006cff007424 */ /* 0x000fca00078e00ff */
[----:B0-----:R-:W-:Y:S01]  /*0150*/  STG.E.U8 desc[UR4][R2.64+0x2], R0 ;  /* 0x0000020002007986 */ /* 0x001fe2000c101104 */
[----:B------:R-:W-:Y:S05]  /*0160*/  EXIT ;  /* 0x000000000000794d */ /* 0x000fea0003800000 */
.L_x_8:
[----:B------:R-:W0:Y:S01]  /*0170*/  LDC.64 R2, c[0x0][0x380] ;  /* 0x0000e000ff027b82 */ /* 0x000e220000000a00 */
[----:B------:R-:W-:-:S05]  /*0180*/  IMAD.MOV.U32 R0, RZ, RZ, 0x48 ;  /* 0x00000048ff007424 */ /* 0x000fca00078e00ff */
[----:B0-----:R-:W-:Y:S01]  /*0190*/  STG.E.U8 desc[UR4][R2.64], R0 ;  /* 0x0000000002007986 */ /* 0x001fe2000c101104 */
[----:B------:R-:W-:Y:S05]  /*01a0*/  EXIT ;  /* 0x000000000000794d */ /* 0x000fea0003800000 */
.L_x_9:
[----:B------:R-:W0:Y:S01]  /*01b0*/  LDC.64 R2, c[0x0][0x380] ;  /* 0x0000e000ff027b82 */ /* 0x000e220000000a00 */
[----:B------:R-:W-:-:S05]  /*01c0*/  IMAD.MOV.U32 R0, RZ, RZ, 0x65 ;  /* 0x00000065ff007424 */ /* 0x000fca00078e00ff */
[----:B0-----:R-:W-:Y:S01]  /*01d0*/  STG.E.U8 desc[UR4][R2.64+0x1], R0 ;  /* 0x0000010002007986 */ /* 0x001fe2000c101104 */
[----:B------:R-:W-:Y:S05]  /*01e0*/  EXIT ;  /* 0x000000000000794d */ /* 0x000fea0003800000 */
.L_x_2:
[----:B------:R-:W-:-:S13]  /*01f0*/  ISETP.GT.AND P0, PT, R0, 0x4, PT ;  /* 0x000000040000780c */ /* 0x000fda0003f04270 */
[----:B------:R-:W-:Y:S05]  /*0200*/  @P0 BRA `(.L_x_3) ;  /* 0x0000000000380947 */ /* 0x000fea0003800000 */
[----:B------:R-:W-:-:S05]  /*0210*/  IMAD.MOV.U32 R3, RZ, RZ, -0x3 ;  /* 0xfffffffdff037424 */ /* 0x000fca00078e00ff */
[----:B------:R-:W-:-:S04]  /*0220*/  VIADDMNMX.U32 R2, R0, R3, 0x2, PT ;  /* 0x0000000200027446 */ /* 0x000fc80003800003 */
[----:B------:R-:W-:-:S04]  /*0230*/  SHF.L.U32 R4, R2, 0x2, RZ ;  /* 0x0000000202047819 */ /* 0x000fc800000006ff */
[----:B------:R-:W1:Y:S02]  /*0240*/  LDC R2, c[0x2][R4+0x10] ;  /* 0x0080040004027b82 */ /* 0x000e640000000800 */
[----:B-1----:R-:W-:-:S04]  /*0250*/  SHF.R.S32.HI R3, RZ, 0x1f, R2 ;  /* 0x0000001fff037819 */ /* 0x002fc80000011402 */
.L_x_12:
[----:B0-----:R-:W-:Y:S05]  /*0260*/  BRX R2 -0x270                                   (*"BRANCH_TARGETS .L_x_13,.L_x_14,.L_x_11"*) ;  /* 0xfffffffc02647949 */ /* 0x001fea000383ffff */
.L_x_14:
[----:B------:R-:W0:Y:S01]  /*0270*/  LDC.64 R2, c[0x0][0x380] ;  /* 0x0000e000ff027b82 */ /* 0x000e220000000a00 */
[----:B------:R-:W-:-:S05]  /*0280*/  IMAD.MOV.U32 R0, RZ, RZ, 0x6f ;  /* 0x0000006fff007424 */ /* 0x000fca00078e00ff */
[----:B0-----:R-:W-:Y:S01]  /*0290*/  STG.E.U8 desc[UR4][R2.64+0x4], R0 ;  /* 0x0000040002007986 */ /* 0x001fe2000c101104 */
[----:B------:R-:W-:Y:S05]  /*02a0*/  EXIT ;  /* 0x000000000000794d */ /* 0x000fea0003800000 */
.L_x_13:
[----:B------:R-:W0:Y:S01]  /*02b0*/  LDC.64 R2, c[0x0][0x380] ;  /* 0x0000e000ff027b82 */ /* 0x000e220000000a00 */
[----:B------:R-:W-:-:S05]  /*02c0*/  IMAD.MOV.U32 R0, RZ, RZ, 0x6c ;  /* 0x0000006cff007424 */ /* 0x000fca00078e00ff */
[----:B0-----:R-:W-:Y:S01]  /*02d0*/  STG.E.U8 desc[UR4][R2.64+0x3], R0 ;  /* 0x0000030002007986 */ /* 0x001fe2000c101104 */
[----:B------:R-:W-:Y:S05]  /*02e0*/  EXIT ;  /* 0x000000000000794d */ /* 0x000fea0003800000 */
.L_x_3:
[----:B------:R-:W-:-:S05]  /*02f0*/  IMAD.MOV.U32 R3, RZ, RZ, -0x5 ;  /* 0xfffffffbff037424 */ /* 0x000fca00078e00ff */
[----:B------:R-:W-:-:S05]  /*0300*/  VIADDMNMX.U32 R2, R0, R3, 0x2, PT ;  /* 0x0000000200027446 */ /* 0x000fca0003800003 */
[----:B------:R-:W-:-:S04]  /*0310*/  IMAD.SHL.U32 R4, R2, 0x4, RZ ;  /* 0x0000000402047824 */ /* 0x000fc800078e00ff */
[----:B------:R-:W1:Y:S02]  /*0320*/  LDC R2, c[0x2][R4+0x1c] ;  /* 0x0080070004027b82 */ /* 0x000e640000000800 */
[----:B-1----:R-:W-:-:S04]  /*0330*/  SHF.R.S32.HI R3, RZ, 0x1f, R2 ;  /* 0x0000001fff037819 */ /* 0x002fc80000011402 */
.L_x_16:
[----:B0-----:R-:W-:Y:S05]  /*0340*/  BRX R2 -0x350                                   (*"BRANCH_TARGETS .L_x_17,.L_x_18,.L_x_11"*) ;  /* 0xfffffffc022c7949 */ /* 0x001fea000383ffff */
.L_x_18:
[----:B------:R-:W0:Y:S01]  /*0350*/  LDC.64 R2, c[0x0][0x380] ;  /* 0x0000e000ff027b82 */ /* 0x000e220000000a00 */
[----:B------:R-:W-:-:S05]  /*0360*/  HFMA2 R0, -RZ, RZ, 0, 1.9073486328125e-06 ;  /* 0x00000020ff007431 */ /* 0x000fca00000001ff */
[----:B0-----:R-:W-:Y:S01]  /*0370*/  STG.E.U8 desc[UR4][R2.64+0x6], R0 ;  /* 0x0000060002007986 */ /* 0x001fe2000c101104 */
[----:B------:R-:W-:Y:S05]  /*0380*/  EXIT ;  /* 0x000000000000794d */ /* 0x000fea0003800000 */
.L_x_17:
[----:B------:R-:W0:Y:S01]  /*0390*/  LDC.64 R2, c[0x0][0x380] ;  /* 0x0000e000ff027b82 */ /* 0x000e220000000a00 */
[----:B------:R-:W-:-:S05]  /*03a0*/  IMAD.MOV.U32 R0, RZ, RZ, 0x2c ;  /* 0x0000002cff007424 */ /* 0x000fca00078e00ff */
[----:B0-----:R-:W-:Y:S01]  /*03b0*/  STG.E.U8 desc[UR4][R2.64+0x5], R0 ;  /* 0x0000050002007986 */ /* 0x001fe2000c101104 */
[----:B------:R-:W-:Y:S05]  /*03c0*/  EXIT ;  /* 0x000000000000794d */ /* 0x000fea0003800000 */
.L_x_1:
[----:B------:R-:W-:-:S13]  /*03d0*/  ISETP.GT.AND P0, PT, R0, 0x9, PT ;  /* 0x000000090000780c */ /* 0x000fda0003f04270 */
[----:B------:R-:W-:Y:S05]  /*03e0*/  @P0 BRA `(.L_x_4) ;  /* 0x0000000000480947 */ /* 0x000fea0003800000 */
[----:B------:R-:W-:-:S05]  /*03f0*/  IMAD.MOV.U32 R3, RZ, RZ, -0x7 ;  /* 0xfffffff9ff037424 */ /* 0x000fca00078e00ff */
[----:B------:R-:W-:-:S05]  /*0400*/  VIADDMNMX.U32 R2, R0, R3, 0x3, PT ;  /* 0x0000000300027446 */ /* 0x000fca0003800003 */
[----:B------:R-:W-:-:S04]  /*0410*/  IMAD.SHL.U32 R4, R2, 0x4, RZ ;  /* 0x0000000402047824 */ /* 0x000fc800078e00ff */
[----:B------:R-:W1:Y:S02]  /*0420*/  LDC R2, c[0x2][R4+0x28] ;  /* 0x00800a0004027b82 */ /* 0x000e640000000800 */
[----:B-1----:R-:W-:-:S04]  /*0430*/  SHF.R.S32.HI R3, RZ, 0x1f, R2 ;  /* 0x0000001fff037819 */ /* 0x002fc80000011402 */
.L_x_20:
[----:B0-----:R-:W-:Y:S05]  /*0440*/  BRX R2 -0x450                                   (*"BRANCH_TARGETS .L_x_21,.L_x_22,.L_x_23,.L_x_11"*) ;  /* 0xfffffff802ec7949 */ /* 0x001fea000383ffff */
.L_x_23:
[----:B------:R-:W0:Y:S01]  /*0450*/  LDC.64 R2, c[0x0][0x380] ;  /* 0x0000e000ff027b82 */ /* 0x000e220000000a00 */
[----:B------:R-:W-:-:S05]  /*0460*/  IMAD.MOV.U32 R0, RZ, RZ, 0x72 ;  /* 0x00000072ff007424 */ /* 0x000fca00078e00ff */
[----:B0-----:R-:W-:Y:S01]  /*0470*/  STG.E.U8 desc[UR4][R2.64+0x9], R0 ;  /* 0x0000090002007986 */ /* 0x001fe2000c101104 */
[----:B------:R-:W-:Y:S05]  /*0480*/  EXIT ;  /* 0x000000000000794d */ /* 0x000fea0003800000 */
.L_x_21:
[----:B------:R-:W0:Y:S01]  /*0490*/  LDC.64 R2, c[0x0][0x380] ;  /* 0x0000e000ff027b82 */ /* 0x000e220000000a00 */
[----:B------:R-:W-:-:S05]  /*04a0*/  HFMA2 R0, -RZ, RZ, 0, 5.185604095458984375e-06 ;  /* 0x00000057ff007431 */ /* 0x000fca00000001ff */
[----:B0-----:R-:W-:Y:S01]  /*04b0*/  STG.E.U8 desc[UR4][R2.64+0x7], R0 ;  /* 0x0000070002007986 */ /* 0x001fe2000c101104 */
[----:B------:R-:W-:Y:S05]  /*04c0*/  EXIT ;  /* 0x000000000000794d */ /* 0x000fea0003800000 */
.L_x_22:
[----:B------:R-:W0:Y:S01]  /*04d0*/  LDC.64 R2, c[0x0][0x380] ;  /* 0x0000e000ff027b82 */ /* 0x000e220000000a00 */
[----:B------:R-:W-:-:S05]  /*04e0*/  IMAD.MOV.U32 R0, RZ, RZ, 0x6f ;  /* 0x0000006fff007424 */ /* 0x000fca00078e00ff */
[----:B0-----:R-:W-:Y:S01]  /*04f0*/  STG.E.U8 desc[UR4][R2.64+0x8], R0 ;  /* 0x0000080002007986 */ /* 0x001fe2000c101104 */
[----:B------:R-:W-:Y:S05]  /*0500*/  EXIT ;  /* 0x000000000000794d */ /* 0x000fea0003800000 */
.L_x_4:
[----:B------:R-:W-:-:S13]  /*0510*/  ISETP.GT.AND P0, PT, R0, 0xb, PT ;  /* 0x0000000b0000780c */ /* 0x000fda0003f04270 */
[----:B------:R-:W-:Y:S05]  /*0520*/  @P0 BRA `(.L_x_5) ;  /* 0x0000000000380947 */ /* 0x000fea0003800000 */
[----:B------:R-:W-:-:S05]  /*0530*/  IMAD.MOV.U32 R3, RZ, RZ, -0xa ;  /* 0xfffffff6ff037424 */ /* 0x000fca00078e00ff */
[----:B------:R-:W-:-:S05]  /*0540*/  VIADDMNMX.U32 R2, R0, R3, 0x2, PT ;  /* 0x0000000200027446 */ /* 0x000fca0003800003 */
[----:B------:R-:W-:-:S04]  /*0550*/  IMAD.SHL.U32 R4, R2, 0x4, RZ ;  /* 0x0000000402047824 */ /* 0x000fc800078e00ff */
[----:B------:R-:W1:Y:S02]  /*0560*/  LDC R2, c[0x2][R4+0x38] ;  /* 0x00800e0004027b82 */ /* 0x000e640000000800 */
[----:B-1----:R-:W-:-:S04]  /*0570*/  SHF.R.S32.HI R3, RZ, 0x1f, R2 ;  /* 0x0000001fff037819 */ /* 0x002fc80000011402 */
.L_x_25:
[----:B0-----:R-:W-:Y:S05]  /*0580*/  BRX R2 -0x590                                   (*"BRANCH_TARGETS .L_x_26,.L_x_27,.L_x_11"*) ;  /* 0xfffffff8029c7949 */ /* 0x001fea000383ffff */
.L_x_27:
[----:B------:R-:W0:Y:S01]  /*0590*/  LDC.64 R2, c[0x0][0x380] ;  /* 0x0000e000ff027b82 */ /* 0x000e220000000a00 */
[----:B------:R-:W-:-:S05]  /*05a0*/  HFMA2 R0, -RZ, RZ, 0, 5.9604644775390625e-06 ;  /* 0x00000064ff007431 */ /* 0x000fca00000001ff */
[----:B0-----:R-:W-:Y:S01]  /*05b0*/  STG.E.U8 desc[UR4][R2.64+0xb], R0 ;  /* 0x00000b0002007986 */ /* 0x001fe2000c101104 */
[----:B------:R-:W-:Y:S05]  /*05c0*/  EXIT ;  /* 0x000000000000794d */ /* 0x000fea0003800000 */
.L_x_26:
[----:B------:R-:W0:Y:S01]  /*05d0*/  LDC.64 R2, c[0x0][0x380] ;  /* 0x0000e000ff027b82 */ /* 0x000e220000000a00 */
[----:B------:R-:W-:-:S05]  /*05e0*/  IMAD.MOV.U32 R0, RZ, RZ, 0x6c ;  /* 0x0000006cff007424 */ /* 0x000fca00078e00ff */
[----:B0-----:R-:W-:Y:S01]  /*05f0*/  STG.E.U8 desc[UR4][R2.64+0xa], R0 ;  /* 0x00000a0002007986 */ /* 0x001fe2000c101104 */
[----:B------:R-:W-:Y:S05]  /*0600*/  EXIT ;  /* 0x000000000000794d */ /* 0x000fea0003800000 */
.L_x_5:
[----:B------:R-:W-:-:S05]  /*0610*/  IMAD.MOV.U32 R3, RZ, RZ, -0xc ;  /* 0xfffffff4ff037424 */ /* 0x000fca00078e00ff */
[----:B------:R-:W-:-:S05]  /*0620*/  VIADDMNMX.U32 R2, R0, R3, 0x2, PT ;  /* 0x0000000200027446 */ /* 0x000fca0003800003 */
[----:B------:R-:W-:-:S04]  /*0630*/  IMAD.SHL.U32 R4, R2, 0x4, RZ ;  /* 0x0000000402047824 */ /* 0x000fc800078e00ff */
[----:B------:R-:W1:Y:S02]  /*0640*/  LDC R2, c[0x2][R4+0x44] ;  /* 0x0080110004027b82 */ /* 0x000e640000000800 */
[----:B-1----:R-:W-:-:S04]  /*0650*/  SHF.R.S32.HI R3, RZ, 0x1f, R2 ;  /* 0x0000001fff037819 */ /* 0x002fc80000011402 */
.L_x_29:
[----:B0-----:R-:W-:Y:S05]  /*0660*/  BRX R2 -0x670                                   (*"BRANCH_TARGETS .L_x_30,.L_x_31,.L_x_11"*) ;  /* 0xfffffff802647949 */ /* 0x001fea000383ffff */
.L_x_31:
[----:B------:R-:W0:Y:S02]  /*0670*/  LDC.64 R2, c[0x0][0x380] ;  /* 0x0000e000ff027b82 */ /* 0x000e240000000a00 */
[----:B0-----:R-:W-:Y:S01]  /*0680*/  STG.E.U8 desc[UR4][R2.64+0xd], RZ ;  /* 0x00000dff02007986 */ /* 0x001fe2000c101104 */
[----:B------:R-:W-:Y:S05]  /*0690*/  EXIT ;  /* 0x000000000000794d */ /* 0x000fea0003800000 */
.L_x_30:
[----:B------:R-:W0:Y:S01]  /*06a0*/  LDC.64 R2, c[0x0][0x380] ;  /* 0x0000e000ff027b82 */ /* 0x000e220000000a00 */
[----:B------:R-:W-:-:S05]  /*06b0*/  HFMA2 R0, -RZ, RZ, 0, 1.966953277587890625e-06 ;  /* 0x00000021ff007431 */ /* 0x000fca00000001ff */
[----:B0-----:R-:W-:Y:S01]  /*06c0*/  STG.E.U8 desc[UR4][R2.64+0xc], R0 ;  /* 0x00000c0002007986 */ /* 0x001fe2000c101104 */
[----:B------:R-:W-:Y:S05]  /*06d0*/  EXIT ;  /* 0x000000000000794d */ /* 0x000fea0003800000 */
.L_x_11:
[----:B------:R-:W-:Y:S05]  /*06e0*/  BSYNC.RECONVERGENT B0 ;  /* 0x0000000000007941 */ /* 0x000fea0003800200 */
.L_x_0:
[----:B------:R-:W0:Y:S02]  /*06f0*/  LDCU.64 UR6, c[0x0][0x380] ;  /* 0x00007000ff0677ac */ /* 0x000e240008000a00 */
[----:B0-----:R-:W-:Y:S01]  /*0700*/  IADD3 R2, P0, PT, R0, UR6, RZ ;  /* 0x0000000600027c10 */ /* 0x001fe2000ff1e0ff */
[----:B------:R-:W-:-:S04]  /*0710*/  IMAD.MOV.U32 R0, RZ, RZ, 0x58 ;  /* 0x00000058ff007424 */ /* 0x000fc800078e00ff */
[----:B------:R-:W-:-:S05]  /*0720*/  IMAD.X R3, RZ, RZ, UR7, P0 ;  /* 0x00000007ff037e24 */ /* 0x000fca00080e06ff */
[----:B------:R-:W-:Y:S01]  /*0730*/  STG.E.U8 desc[UR4][R2.64], R0 ;  /* 0x0000000002007986 */ /* 0x000fe2000c101104 */
[----:B------:R-:W-:Y:S05]  /*0740*/  EXIT ;  /* 0x000000000000794d */ /* 0x000fea0003800000 */
.L_x_6:
[----:B------:R-:W-:-:S00]  /*0750*/  BRA `(.L_x_6) ;  /* 0xfffffffc00fc7947 */ /* 0x000fc0000383ffff */
[----:B------:R-:W-:-:S00]  /*0760*/  NOP ;  /* 0x0000000000007918 */ /* 0x000fc00000000000 */
        /* <DEDUP_REMOVED lines=9> */
.L_x_33:


//--------------------- .nv.shared.reserved.0     --------------------------
	.section	.nv.shared.reserved.0,"aw",@nobits
	.weak		__nv_reservedSMEM_offset_0_alias
	.size		__nv_reservedSMEM_offset_0_alias, 0, 64
	.other		__nv_reservedSMEM_offset_0_alias,@"STO_CUDA_RESERVED_SHARED STV_DEFAULT"
__nv_reservedSMEM_offset_0_alias:
	.zero		0
	.zero		64


//--------------------- .nv.constant0.hello_kernel --------------------------
	.section	.nv.constant0.hello_kernel,"a",@progbits
	.sectionflags	@""
	.align	4
.nv.constant0.hello_kernel:
	.zero		908


//--------------------- SYMBOLS --------------------------

	.type		.nv.reservedSmem.offset0,@object
	.size		.nv.reservedSmem.offset0,0x4
